	.headerflags	@"EF_CUDA_TEXMODE_UNIFIED EF_CUDA_64BIT_ADDRESS EF_CUDA_SM86 EF_CUDA_VIRTUAL_SM(EF_CUDA_SM86)"
	.elftype	@"ET_EXEC"


//--------------------- .nv.info                  --------------------------
	.section	.nv.info,"",@"SHT_CUDA_INFO"
	.align	4


	//----- nvinfo : EIATTR_REGCOUNT
	.align		4
        /*0000*/ 	.byte	0x04, 0x2f
        /*0002*/ 	.short	(.L_1 - .L_0)
	.align		4
.L_0:
        /*0004*/ 	.word	index@(triton_poi_fused_add_mul_15)
        /*0008*/ 	.word	0x0000001e


	//----- nvinfo : EIATTR_MIN_STACK_SIZE
	.align		4
.L_1:
        /*000c*/ 	.byte	0x04, 0x12
        /*000e*/ 	.short	(.L_3 - .L_2)
	.align		4
.L_2:
        /*0010*/ 	.word	index@(triton_poi_fused_add_mul_15)
        /*0014*/ 	.word	0x00000000


	//----- nvinfo : EIATTR_FRAME_SIZE
	.align		4
.L_3:
        /*0018*/ 	.byte	0x04, 0x11
        /*001a*/ 	.short	(.L_5 - .L_4)
	.align		4
.L_4:
        /*001c*/ 	.word	index@(triton_poi_fused_add_mul_15)
        /*0020*/ 	.word	0x00000000


	//----- nvinfo : EIATTR_MIN_STACK_SIZE
	.align		4
.L_5:
        /*0024*/ 	.byte	0x04, 0x12
        /*0026*/ 	.short	(.L_7 - .L_6)
	.align		4
.L_6:
        /*0028*/ 	.word	index@(triton_poi_fused_add_mul_15)
        /*002c*/ 	.word	0x00000000
.L_7:


//--------------------- .nv.info.triton_poi_fused_add_mul_15 --------------------------
	.section	.nv.info.triton_poi_fused_add_mul_15,"",@"SHT_CUDA_INFO"
	.sectionflags	@""
	.align	4


	//----- nvinfo : EIATTR_CUDA_API_VERSION
	.align		4
        /*0000*/ 	.byte	0x04, 0x37
        /*0002*/ 	.short	(.L_9 - .L_8)
.L_8:
        /*0004*/ 	.word	0x0000007c


	//----- nvinfo : EIATTR_SW2861232_WAR
	.align		4
.L_9:
        /*0008*/ 	.byte	0x01, 0x35
	.zero		2


	//----- nvinfo : EIATTR_PARAM_CBANK
	.align		4
        /*000c*/ 	.byte	0x04, 0x0a
        /*000e*/ 	.short	(.L_11 - .L_10)
	.align		4
.L_10:
        /*0010*/ 	.word	index@(.nv.constant0.triton_poi_fused_add_mul_15)
        /*0014*/ 	.short	0x0160
        /*0016*/ 	.short	0x0050


	//----- nvinfo : EIATTR_CBANK_PARAM_SIZE
	.align		4
.L_11:
        /*0018*/ 	.byte	0x03, 0x19
        /*001a*/ 	.short	0x0050


	//----- nvinfo : EIATTR_KPARAM_INFO
	.align		4
        /*001c*/ 	.byte	0x04, 0x17
        /*001e*/ 	.short	(.L_13 - .L_12)
.L_12:
        /*0020*/ 	.word	0x00000000
        /*0024*/ 	.short	0x0009
        /*0026*/ 	.short	0x0048
        /*0028*/ 	.byte	0x00, 0xf4, 0x21, 0x00


	//----- nvinfo : EIATTR_KPARAM_INFO
	.align		4
.L_13:
        /*002c*/ 	.byte	0x04, 0x17
        /*002e*/ 	.short	(.L_15 - .L_14)
.L_14:
        /*0030*/ 	.word	0x00000000
        /*0034*/ 	.short	0x0008
        /*0036*/ 	.short	0x0040
        /*0038*/ 	.byte	0x00, 0xf0, 0x11, 0x00


	//----- nvinfo : EIATTR_KPARAM_INFO
	.align		4
.L_15:
        /*003c*/ 	.byte	0x04, 0x17
        /*003e*/ 	.short	(.L_17 - .L_16)
.L_16:
        /*0040*/ 	.word	0x00000000
        /*0044*/ 	.short	0x0007
        /*0046*/ 	.short	0x0038
        /*0048*/ 	.byte	0x00, 0xf4, 0x21, 0x00


	//----- nvinfo : EIATTR_KPARAM_INFO
	.align		4
.L_17:
        /*004c*/ 	.byte	0x04, 0x17
        /*004e*/ 	.short	(.L_19 - .L_18)
.L_18:
        /*0050*/ 	.word	0x00000000
        /*0054*/ 	.short	0x0006
        /*0056*/ 	.short	0x0030
        /*0058*/ 	.byte	0x00, 0xf4, 0x21, 0x00


	//----- nvinfo : EIATTR_KPARAM_INFO
	.align		4
.L_19:
        /*005c*/ 	.byte	0x04, 0x17
        /*005e*/ 	.short	(.L_21 - .L_20)
.L_20:
        /*0060*/ 	.word	0x00000000
        /*0064*/ 	.short	0x0005
        /*0066*/ 	.short	0x0028
        /*0068*/ 	.byte	0x00, 0xf4, 0x21, 0x00


	//----- nvinfo : EIATTR_KPARAM_INFO
	.align		4
.L_21:
        /*006c*/ 	.byte	0x04, 0x17
        /*006e*/ 	.short	(.L_23 - .L_22)
.L_22:
        /*0070*/ 	.word	0x00000000
        /*0074*/ 	.short	0x0004
        /*0076*/ 	.short	0x0020
        /*0078*/ 	.byte	0x00, 0xf4, 0x21, 0x00


	//----- nvinfo : EIATTR_KPARAM_INFO
	.align		4
.L_23:
        /*007c*/ 	.byte	0x04, 0x17
        /*007e*/ 	.short	(.L_25 - .L_24)
.L_24:
        /*0080*/ 	.word	0x00000000
        /*0084*/ 	.short	0x0003
        /*0086*/ 	.short	0x0018
        /*0088*/ 	.byte	0x00, 0xf4, 0x21, 0x00


	//----- nvinfo : EIATTR_KPARAM_INFO
	.align		4
.L_25:
        /*008c*/ 	.byte	0x04, 0x17
        /*008e*/ 	.short	(.L_27 - .L_26)
.L_26:
        /*0090*/ 	.word	0x00000000
        /*0094*/ 	.short	0x0002
        /*0096*/ 	.short	0x0010
        /*0098*/ 	.byte	0x00, 0xf4, 0x21, 0x00


	//----- nvinfo : EIATTR_KPARAM_INFO
	.align		4
.L_27:
        /*009c*/ 	.byte	0x04, 0x17
        /*009e*/ 	.short	(.L_29 - .L_28)
.L_28:
        /*00a0*/ 	.word	0x00000000
        /*00a4*/ 	.short	0x0001
        /*00a6*/ 	.short	0x0008
        /*00a8*/ 	.byte	0x00, 0xf4, 0x21, 0x00


	//----- nvinfo : EIATTR_KPARAM_INFO
	.align		4
.L_29:
        /*00ac*/ 	.byte	0x04, 0x17
        /*00ae*/ 	.short	(.L_31 - .L_30)
.L_30:
        /*00b0*/ 	.word	0x00000000
        /*00b4*/ 	.short	0x0000
        /*00b6*/ 	.short	0x0000
        /*00b8*/ 	.byte	0x00, 0xf4, 0x21, 0x00


	//----- nvinfo : EIATTR_MAXREG_COUNT
	.align		4
.L_31:
        /*00bc*/ 	.byte	0x03, 0x1b
        /*00be*/ 	.short	0x0080


	//----- nvinfo : EIATTR_EXIT_INSTR_OFFSETS
	.align		4
        /*00c0*/ 	.byte	0x04, 0x1c
        /*00c2*/ 	.short	(.L_33 - .L_32)


	//   ....[0]....
.L_32:
        /*00c4*/ 	.word	0x000006c0


	//----- nvinfo : EIATTR_REQNTID
	.align		4
.L_33:
        /*00c8*/ 	.byte	0x04, 0x10
        /*00ca*/ 	.short	(.L_35 - .L_34)
.L_34:
        /*00cc*/ 	.word	0x00000200
        /*00d0*/ 	.word	0x00000001
        /*00d4*/ 	.word	0x00000001
.L_35:


//--------------------- .nv.callgraph             --------------------------
	.section	.nv.callgraph,"",@"SHT_CUDA_CALLGRAPH"
	.align	4
	.sectionentsize	8
	.align		4
        /*0000*/ 	.word	0x00000000
	.align		4
        /*0004*/ 	.word	0xffffffff
	.align		4
        /*0008*/ 	.word	0x00000000
	.align		4
        /*000c*/ 	.word	0xfffffffe
	.align		4
        /*0010*/ 	.word	0x00000000
	.align		4
        /*0014*/ 	.word	0xfffffffd
	.align		4
        /*0018*/ 	.word	0x00000000
	.align		4
        /*001c*/ 	.word	0xfffffffc


//--------------------- .nv.rel.action            --------------------------
	.section	.nv.rel.action,"",@"SHT_CUDA_RELOCINFO"
	.align	8
	.sectionentsize	8
        /*0000*/ 	.byte	0x73, 0x00, 0x00, 0x00, 0x00, 0x00, 0x00, 0x00, 0x00, 0x00, 0x00, 0x11, 0x25, 0x00, 0x05, 0x36


//--------------------- .nv.constant0.triton_poi_fused_add_mul_15 --------------------------
	.section	.nv.constant0.triton_poi_fused_add_mul_15,"a",@progbits
	.sectionflags	@""
	.align	4
.nv.constant0.triton_poi_fused_add_mul_15:
	.zero		432


//--------------------- .text.triton_poi_fused_add_mul_15 --------------------------
	.section	.text.triton_poi_fused_add_mul_15,"ax",@progbits
	.sectioninfo	@"SHI_REGISTERS=30"
	.align	128
        .global         triton_poi_fused_add_mul_15
        .type           triton_poi_fused_add_mul_15,@function
        .size           triton_poi_fused_add_mul_15,(.L_x_1 - triton_poi_fused_add_mul_15)
        .other          triton_poi_fused_add_mul_15,@"STO_CUDA_ENTRY STV_DEFAULT"
triton_poi_fused_add_mul_15:
.text.triton_poi_fused_add_mul_15:
[----:B------:R-:W-:Y:S02]  /*0000*/  IMAD.MOV.U32 R1, RZ, RZ, c[0x0][0x28] ;  /* 0x00000a00ff017624 */ /* 0x000fe400078e00ff */
[----:B------:R-:W0:Y:S01]  /*0010*/  S2R R0, SR_TID.X ;  /* 0x0000000000007919 */ /* 0x000e220000002100 */
[----:B------:R-:W-:Y:S01]  /*0020*/  IMAD.MOV.U32 R17, RZ, RZ, 0x2 ;  /* 0x00000002ff117424 */ /* 0x000fe200078e00ff */
[----:B------:R-:W-:Y:S02]  /*0030*/  ULDC.64 UR4, c[0x0][0x118] ;  /* 0x0000460000047ab9 */ /* 0x000fe40000000a00 */
[----:B------:R-:W1:Y:S01]  /*0040*/  S2R R3, SR_CTAID.X ;  /* 0x0000000000037919 */ /* 0x000e620000002500 */
[----:B0-----:R-:W-:-:S05]  /*0050*/  IMAD.SHL.U32 R0, R0, 0x4, RZ ;  /* 0x0000000400007824 */ /* 0x001fca00078e00ff */
[----:B------:R-:W-:-:S04]  /*0060*/  LOP3.LUT R0, R0, 0x7fc, RZ, 0xc0, !PT ;  /* 0x000007fc00007812 */ /* 0x000fc800078ec0ff */
[----:B-1----:R-:W-:-:S05]  /*0070*/  LEA R16, R3, R0, 0xb ;  /* 0x0000000003107211 */ /* 0x002fca00078e58ff */
[----:B------:R-:W-:-:S05]  /*0080*/  IMAD.HI R0, R16, 0x2aaaaaab, RZ ;  /* 0x2aaaaaab10007827 */ /* 0x000fca00078e02ff */
[----:B------:R-:W-:-:S04]  /*0090*/  SHF.R.U32.HI R3, RZ, 0x1f, R0 ;  /* 0x0000001fff037819 */ /* 0x000fc80000011600 */
[----:B------:R-:W-:-:S05]  /*00a0*/  LEA.HI.SX32 R4, R0, R3, 0x17 ;  /* 0x0000000300047211 */ /* 0x000fca00078fbaff */
[----:B------:R-:W-:-:S05]  /*00b0*/  IMAD.WIDE R2, R4, R17, c[0x0][0x180] ;  /* 0x0000600004027625 */ /* 0x000fca00078e0211 */
[----:B------:R0:W2:Y:S01]  /*00c0*/  LDG.E.EL.U16 R0, [R2.64] ;  /* 0x0000000402007981 */ /* 0x0000a2000c2e1500 */
[----:B------:R-:W-:-:S06]  /*00d0*/  IMAD.WIDE R20, R4, R17, c[0x0][0x188] ;  /* 0x0000620004147625 */ /* 0x000fcc00078e0211 */
[----:B------:R1:W3:Y:S01]  /*00e0*/  LDG.E.EL.U16 R20, [R20.64] ;  /* 0x0000000414147981 */ /* 0x0002e2000c2e1500 */
[----:B------:R-:W-:Y:S02]  /*00f0*/  IMAD R12, R4, -0xc00, R16 ;  /* 0xfffff400040c7824 */ /* 0x000fe400078e0210 */
[----:B------:R-:W-:-:S03]  /*0100*/  IMAD.MOV.U32 R9, RZ, RZ, 0x4 ;  /* 0x00000004ff097424 */ /* 0x000fc600078e00ff */
[----:B------:R-:W-:-:S05]  /*0110*/  IADD3 R4, R12, 0x3c00, RZ ;  /* 0x00003c000c047810 */ /* 0x000fca0007ffe0ff */
[----:B------:R-:W-:-:S04]  /*0120*/  IMAD.WIDE.U32 R14, R4, R17, c[0x0][0x170] ;  /* 0x00005c00040e7625 */ /* 0x000fc800078e0011 */
[-C--:B------:R-:W-:Y:S02]  /*0130*/  IMAD.WIDE.U32 R4, R4, R9.reuse, c[0x0][0x168] ;  /* 0x00005a0004047625 */ /* 0x080fe400078e0009 */
[----:B------:R-:W4:Y:S02]  /*0140*/  LDG.E.EL.64 R14, [R14.64] ;  /* 0x000000040e0e7981 */ /* 0x000f24000c2e1b00 */
[----:B------:R-:W-:Y:S02]  /*0150*/  IMAD.WIDE R8, R16, R9, c[0x0][0x178] ;  /* 0x00005e0010087625 */ /* 0x000fe400078e0209 */
[----:B------:R-:W5:Y:S02]  /*0160*/  LDG.E.EL.128 R4, [R4.64] ;  /* 0x0000000404047981 */ /* 0x000f64000c2e1d00 */
[CC--:B0-----:R-:W-:Y:S02]  /*0170*/  IMAD.WIDE R2, R12.reuse, R17.reuse, c[0x0][0x190] ;  /* 0x000064000c027625 */ /* 0x0c1fe400078e0211 */
[----:B------:R-:W5:Y:S02]  /*0180*/  LDG.E.128 R8, [R8.64] ;  /* 0x0000000408087981 */ /* 0x000f64000c1e1d00 */
[----:B------:R-:W-:-:S02]  /*0190*/  IMAD.WIDE R12, R12, R17, c[0x0][0x198] ;  /* 0x000066000c0c7625 */ /* 0x000fc400078e0211 */
[----:B------:R-:W5:Y:S04]  /*01a0*/  LDG.E.EL.64 R2, [R2.64] ;  /* 0x0000000402027981 */ /* 0x000f68000c2e1b00 */
[----:B------:R-:W5:Y:S01]  /*01b0*/  LDG.E.EL.64 R12, [R12.64] ;  /* 0x000000040c0c7981 */ /* 0x000f62000c2e1b00 */
[----:B------:R-:W-:-:S05]  /*01c0*/  IMAD.WIDE R16, R16, R17, c[0x0][0x160] ;  /* 0x0000580010107625 */ /* 0x000fca00078e0211 */
[----:B------:R-:W5:Y:S01]  /*01d0*/  LDG.E.64 R18, [R16.64] ;  /* 0x0000000410127981 */ /* 0x000f62000c1e1b00 */
[C---:B--2---:R-:W-:Y:S01]  /*01e0*/  SHF.L.U32 R22, R0.reuse, 0x10, RZ ;  /* 0x0000001000167819 */ /* 0x044fe200000006ff */
[----:B-1----:R-:W-:-:S03]  /*01f0*/  IMAD.U32 R21, R0, 0x10000, RZ ;  /* 0x0001000000157824 */ /* 0x002fc600078e00ff */
[----:B------:R-:W-:Y:S02]  /*0200*/  FSETP.GE.AND P1, PT, R22, RZ, PT ;  /* 0x000000ff1600720b */ /* 0x000fe40003f26000 */
[----:B------:R-:W-:Y:S01]  /*0210*/  FSETP.GE.AND P0, PT, R21, RZ, PT ;  /* 0x000000ff1500720b */ /* 0x000fe20003f06000 */
[----:B---3--:R-:W-:Y:S01]  /*0220*/  IMAD.U32 R22, R20, 0x10000, RZ ;  /* 0x0001000014167824 */ /* 0x008fe200078e00ff */
[C---:B------:R-:W-:Y:S02]  /*0230*/  SEL R21, R0.reuse, RZ, !P1 ;  /* 0x000000ff00157207 */ /* 0x040fe40004800000 */
[----:B------:R-:W-:Y:S02]  /*0240*/  SEL R0, R0, RZ, !P0 ;  /* 0x000000ff00007207 */ /* 0x000fe40004000000 */
[----:B------:R-:W-:Y:S02]  /*0250*/  SHF.L.U32 R21, R21, 0x10, RZ ;  /* 0x0000001015157819 */ /* 0x000fe400000006ff */
[----:B------:R-:W-:Y:S01]  /*0260*/  FSETP.GTU.AND P0, PT, R22, RZ, PT ;  /* 0x000000ff1600720b */ /* 0x000fe20003f0c000 */
[----:B------:R-:W-:Y:S01]  /*0270*/  IMAD.U32 R0, R0, 0x10000, RZ ;  /* 0x0001000000007824 */ /* 0x000fe200078e00ff */
[----:B------:R-:W-:Y:S01]  /*0280*/  FSETP.GTU.AND P2, PT, R22, RZ, PT ;  /* 0x000000ff1600720b */ /* 0x000fe20003f4c000 */
[----:B------:R-:W-:Y:S01]  /*0290*/  FADD R21, RZ, -R21 ;  /* 0x80000015ff157221 */ /* 0x000fe20000000000 */
[C---:B------:R-:W-:Y:S01]  /*02a0*/  SEL R22, R20.reuse, RZ, P0 ;  /* 0x000000ff14167207 */ /* 0x040fe20000000000 */
[----:B------:R-:W-:Y:S01]  /*02b0*/  FADD R0, RZ, -R0 ;  /* 0x80000000ff007221 */ /* 0x000fe20000000000 */
[----:B------:R-:W-:-:S02]  /*02c0*/  SEL R20, R20, RZ, P2 ;  /* 0x000000ff14147207 */ /* 0x000fc40001000000 */
[C---:B------:R-:W-:Y:S01]  /*02d0*/  FSETP.NAN.AND P0, PT, R21.reuse, R21, PT ;  /* 0x000000151500720b */ /* 0x040fe20003f08000 */
[----:B------:R-:W-:Y:S01]  /*02e0*/  IMAD.U32 R22, R22, 0x10000, RZ ;  /* 0x0001000016167824 */ /* 0x000fe200078e00ff */
[----:B------:R-:W-:Y:S01]  /*02f0*/  FSETP.NAN.AND P1, PT, R0, R0, PT ;  /* 0x000000000000720b */ /* 0x000fe20003f28000 */
[----:B----4-:R-:W-:Y:S01]  /*0300*/  IMAD.U32 R25, R14, 0x10000, RZ ;  /* 0x000100000e197824 */ /* 0x010fe200078e00ff */
[----:B------:R-:W-:Y:S02]  /*0310*/  SHF.L.U32 R23, R20, 0x10, RZ ;  /* 0x0000001014177819 */ /* 0x000fe400000006ff */
[----:B------:R-:W-:Y:S01]  /*0320*/  FSETP.GT.AND P3, PT, R21, R22, PT ;  /* 0x000000161500720b */ /* 0x000fe20003f64000 */
[----:B-----5:R-:W-:Y:S01]  /*0330*/  FADD R4, R4, R25 ;  /* 0x0000001904047221 */ /* 0x020fe20000000000 */
[----:B------:R-:W-:Y:S02]  /*0340*/  FSETP.GT.AND P2, PT, R0, R23, PT ;  /* 0x000000170000720b */ /* 0x000fe40003f44000 */
[----:B------:R-:W-:-:S02]  /*0350*/  PRMT R14, R14, 0x7632, R14 ;  /* 0x000076320e0e7816 */ /* 0x000fc4000000000e */
[----:B------:R-:W-:Y:S02]  /*0360*/  I2FP.F32.S32 R27, R10 ;  /* 0x0000000a001b7245 */ /* 0x000fe40000201400 */
[----:B------:R-:W-:Y:S02]  /*0370*/  @!P0 FSEL R21, R21, R22, P3 ;  /* 0x0000001615158208 */ /* 0x000fe40001800000 */
[----:B------:R-:W-:Y:S02]  /*0380*/  @!P1 FSEL R0, R0, R23, P2 ;  /* 0x0000001700009208 */ /* 0x000fe40001000000 */
[----:B------:R-:W-:Y:S01]  /*0390*/  SHF.L.U32 R20, R14, 0x10, RZ ;  /* 0x000000100e147819 */ /* 0x000fe200000006ff */
[----:B------:R-:W-:Y:S01]  /*03a0*/  FMUL R14, R21, 0.0078740157186985015869 ;  /* 0x3c010204150e7820 */ /* 0x000fe20000400000 */
[C---:B------:R-:W-:Y:S01]  /*03b0*/  PRMT R22, R15.reuse, 0x7632, R22 ;  /* 0x000076320f167816 */ /* 0x040fe20000000016 */
[----:B------:R-:W-:Y:S01]  /*03c0*/  FMUL R0, R0, 0.0078740157186985015869 ;  /* 0x3c01020400007820 */ /* 0x000fe20000400000 */
[----:B------:R-:W-:Y:S01]  /*03d0*/  IMAD.U32 R15, R15, 0x10000, RZ ;  /* 0x000100000f0f7824 */ /* 0x000fe200078e00ff */
[----:B------:R-:W-:Y:S01]  /*03e0*/  I2FP.F32.S32 R21, R8 ;  /* 0x0000000800157245 */ /* 0x000fe20000201400 */
[----:B------:R-:W-:Y:S01]  /*03f0*/  FADD R5, R5, R20 ;  /* 0x0000001405057221 */ /* 0x000fe20000000000 */
[----:B------:R-:W-:Y:S01]  /*0400*/  FSETP.GT.AND P0, PT, R14, 9.9999997473787516356e-06, PT ;  /* 0x3727c5ac0e00780b */ /* 0x000fe20003f04000 */
[----:B------:R-:W-:Y:S01]  /*0410*/  FADD R6, R6, R15 ;  /* 0x0000000f06067221 */ /* 0x000fe20000000000 */
[----:B------:R-:W-:Y:S01]  /*0420*/  FSETP.GT.AND P1, PT, R0, 9.9999997473787516356e-06, PT ;  /* 0x3727c5ac0000780b */ /* 0x000fe20003f24000 */
[----:B------:R-:W-:Y:S01]  /*0430*/  IMAD.U32 R22, R22, 0x10000, RZ ;  /* 0x0001000016167824 */ /* 0x000fe200078e00ff */
[----:B------:R-:W-:-:S02]  /*0440*/  FSETP.NAN.AND P2, PT, R14, R14, PT ;  /* 0x0000000e0e00720b */ /* 0x000fc40003f48000 */
[----:B------:R-:W-:Y:S01]  /*0450*/  FSETP.NAN.AND P3, PT, R0, R0, PT ;  /* 0x000000000000720b */ /* 0x000fe20003f68000 */
[----:B------:R-:W-:Y:S01]  /*0460*/  FADD R7, R7, R22 ;  /* 0x0000001607077221 */ /* 0x000fe20000000000 */
[----:B------:R-:W-:Y:S02]  /*0470*/  SHF.L.U32 R10, R3, 0x10, RZ ;  /* 0x00000010030a7819 */ /* 0x000fe400000006ff */
[----:B------:R-:W-:Y:S01]  /*0480*/  I2FP.F32.S32 R15, R9 ;  /* 0x00000009000f7245 */ /* 0x000fe20000201400 */
[----:B------:R-:W-:Y:S01]  /*0490*/  IMAD.U32 R9, R12, 0x10000, RZ ;  /* 0x000100000c097824 */ /* 0x000fe200078e00ff */
[C---:B------:R-:W-:Y:S01]  /*04a0*/  PRMT R8, R2.reuse, 0x7632, R8 ;  /* 0x0000763202087816 */ /* 0x040fe20000000008 */
[----:B------:R-:W-:Y:S01]  /*04b0*/  IMAD.U32 R2, R2, 0x10000, RZ ;  /* 0x0001000002027824 */ /* 0x000fe200078e00ff */
[----:B------:R-:W-:Y:S02]  /*04c0*/  @!P0 FSEL R14, R14, 9.9999997473787516356e-06, P2 ;  /* 0x3727c5ac0e0e8808 */ /* 0x000fe40001000000 */
[----:B------:R-:W-:Y:S01]  /*04d0*/  PRMT R3, R12, 0x7632, R3 ;  /* 0x000076320c037816 */ /* 0x000fe20000000003 */
[----:B------:R-:W-:Y:S01]  /*04e0*/  IMAD.U32 R8, R8, 0x10000, RZ ;  /* 0x0001000008087824 */ /* 0x000fe200078e00ff */
[----:B------:R-:W-:Y:S01]  /*04f0*/  @!P1 FSEL R0, R0, 9.9999997473787516356e-06, P3 ;  /* 0x3727c5ac00009808 */ /* 0x000fe20001800000 */
[----:B------:R-:W-:Y:S01]  /*0500*/  FMUL R21, R21, R14 ;  /* 0x0000000e15157220 */ /* 0x000fe20000400000 */
[----:B------:R-:W-:Y:S01]  /*0510*/  I2FP.F32.S32 R25, R11 ;  /* 0x0000000b00197245 */ /* 0x000fe20000201400 */
[----:B------:R-:W-:Y:S01]  /*0520*/  FMUL R27, R14, R27 ;  /* 0x0000001b0e1b7220 */ /* 0x000fe20000400000 */
[----:B------:R-:W-:Y:S01]  /*0530*/  SHF.L.U32 R23, R13, 0x10, RZ ;  /* 0x000000100d177819 */ /* 0x000fe200000006ff */
[----:B------:R-:W-:Y:S01]  /*0540*/  FMUL R15, R15, R0 ;  /* 0x000000000f0f7220 */ /* 0x000fe20000400000 */
[C---:B------:R-:W-:Y:S01]  /*0550*/  SHF.L.U32 R11, R3.reuse, 0x10, RZ ;  /* 0x00000010030b7819 */ /* 0x040fe200000006ff */
[----:B------:R-:W-:Y:S01]  /*0560*/  FMUL R25, R0, R25 ;  /* 0x0000001900197220 */ /* 0x000fe20000400000 */
[----:B------:R-:W-:Y:S01]  /*0570*/  PRMT R3, R3, 0x7632, R3 ;  /* 0x0000763203037816 */ /* 0x000fe20000000003 */
[----:B------:R-:W-:Y:S01]  /*0580*/  FFMA R2, R2, R21, R9 ;  /* 0x0000001502027223 */ /* 0x000fe20000000009 */
[----:B------:R-:W-:Y:S01]  /*0590*/  PRMT R13, R13, 0x7632, R13 ;  /* 0x000076320d0d7816 */ /* 0x000fe2000000000d */
[----:B------:R-:W-:Y:S01]  /*05a0*/  FFMA R8, R8, R15, R11 ;  /* 0x0000000f08087223 */ /* 0x000fe2000000000b */
[----:B------:R-:W-:Y:S01]  /*05b0*/  PRMT R0, R18, 0x7632, R0 ;  /* 0x0000763212007816 */ /* 0x000fe20000000000 */
[----:B------:R-:W-:Y:S01]  /*05c0*/  IMAD.U32 R11, R3, 0x10000, RZ ;  /* 0x00010000030b7824 */ /* 0x000fe200078e00ff */
[----:B------:R-:W-:Y:S01]  /*05d0*/  PRMT R9, R19, 0x7632, R9 ;  /* 0x0000763213097816 */ /* 0x000fe20000000009 */
[----:B------:R-:W-:Y:S01]  /*05e0*/  FFMA R23, R10, R27, R23 ;  /* 0x0000001b0a177223 */ /* 0x000fe20000000017 */
[----:B------:R-:W-:Y:S01]  /*05f0*/  SHF.L.U32 R12, R13, 0x10, RZ ;  /* 0x000000100d0c7819 */ /* 0x000fe200000006ff */
[----:B------:R-:W-:Y:S01]  /*0600*/  IMAD.U32 R3, R18, 0x10000, RZ ;  /* 0x0001000012037824 */ /* 0x000fe200078e00ff */
[----:B------:R-:W-:Y:S01]  /*0610*/  SHF.L.U32 R0, R0, 0x10, RZ ;  /* 0x0000001000007819 */ /* 0x000fe200000006ff */
[----:B------:R-:W-:Y:S01]  /*0620*/  IMAD.U32 R19, R19, 0x10000, RZ ;  /* 0x0001000013137824 */ /* 0x000fe200078e00ff */
[----:B------:R-:W-:Y:S01]  /*0630*/  SHF.L.U32 R10, R9, 0x10, RZ ;  /* 0x00000010090a7819 */ /* 0x000fe200000006ff */
[----:B------:R-:W-:Y:S01]  /*0640*/  FFMA R11, R11, R25, R12 ;  /* 0x000000190b0b7223 */ /* 0x000fe2000000000c */
[----:B------:R-:W-:Y:S01]  /*0650*/  FFMA R2, R4, R2, R3 ;  /* 0x0000000204027223 */ /* 0x000fe20000000003 */
[----:B------:R-:W-:Y:S01]  /*0660*/  FFMA R5, R5, R8, R0 ;  /* 0x0000000805057223 */ /* 0x000fe20000000000 */
[----:B------:R-:W-:Y:S01]  /*0670*/  FFMA R3, R6, R23, R19 ;  /* 0x0000001706037223 */ /* 0x000fe20000000013 */
[----:B------:R-:W-:-:S03]  /*0680*/  FFMA R10, R7, R11, R10 ;  /* 0x0000000b070a7223 */ /* 0x000fc6000000000a */
[----:B------:R-:W-:Y:S02]  /*0690*/  F2FP.BF16.PACK_AB R2, R5, R2 ;  /* 0x000000020502723e */ /* 0x000fe400000010ff */
[----:B------:R-:W-:-:S05]  /*06a0*/  F2FP.BF16.PACK_AB R3, R10, R3 ;  /* 0x000000030a03723e */ /* 0x000fca00000010ff */
[----:B------:R-:W-:Y:S01]  /*06b0*/  STG.E.64 [R16.64], R2 ;  /* 0x0000000210007986 */ /* 0x000fe2000c101b04 */
[----:B------:R-:W-:Y:S05]  /*06c0*/  EXIT ;  /* 0x000000000000794d */ /* 0x000fea0003800000 */
.L_x_0:
[----:B------:R-:W-:-:S00]  /*06d0*/  BRA `(.L_x_0) ;  /* 0xfffffff000007947 */ /* 0x000fc0000383ffff */
[----:B------:R-:W-:-:S00]  /*06e0*/  NOP ;  /* 0x0000000000007918 */ /* 0x000fc00000000000 */
        /* <DEDUP_REMOVED lines=9> */
.L_x_1:
